//
// Generated by NVIDIA NVVM Compiler
//
// Compiler Build ID: CL-36424714
// Cuda compilation tools, release 13.0, V13.0.88
// Based on NVVM 20.0.0
//

.version 9.0
.target sm_100
.address_size 64

	// .globl	_Z11addMatricesPKiS0_Pii

.visible .entry _Z11addMatricesPKiS0_Pii(
	.param .u64 .ptr .align 1 _Z11addMatricesPKiS0_Pii_param_0,
	.param .u64 .ptr .align 1 _Z11addMatricesPKiS0_Pii_param_1,
	.param .u64 .ptr .align 1 _Z11addMatricesPKiS0_Pii_param_2,
	.param .u32 _Z11addMatricesPKiS0_Pii_param_3
)
{
	.reg .pred 	%p<2>;
	.reg .b32 	%r<15>;
	.reg .b64 	%rd<11>;

	ld.param.u64 	%rd1, [_Z11addMatricesPKiS0_Pii_param_0];
	ld.param.u64 	%rd2, [_Z11addMatricesPKiS0_Pii_param_1];
	ld.param.u64 	%rd3, [_Z11addMatricesPKiS0_Pii_param_2];
	ld.param.u32 	%r3, [_Z11addMatricesPKiS0_Pii_param_3];
	mov.u32 	%r4, %ctaid.y;
	mov.u32 	%r5, %ntid.y;
	mov.u32 	%r6, %tid.y;
	mad.lo.s32 	%r1, %r4, %r5, %r6;
	mov.u32 	%r7, %ctaid.x;
	mov.u32 	%r8, %ntid.x;
	mov.u32 	%r9, %tid.x;
	mad.lo.s32 	%r2, %r7, %r8, %r9;
	max.s32 	%r10, %r1, %r2;
	setp.ge.s32 	%p1, %r10, %r3;
	@%p1 bra 	$L__BB0_2;
	cvta.to.global.u64 	%rd4, %rd1;
	cvta.to.global.u64 	%rd5, %rd2;
	cvta.to.global.u64 	%rd6, %rd3;
	mad.lo.s32 	%r11, %r3, %r1, %r2;
	mul.wide.s32 	%rd7, %r11, 4;
	add.s64 	%rd8, %rd4, %rd7;
	ld.global.u32 	%r12, [%rd8];
	add.s64 	%rd9, %rd5, %rd7;
	ld.global.u32 	%r13, [%rd9];
	add.s32 	%r14, %r13, %r12;
	add.s64 	%rd10, %rd6, %rd7;
	st.global.u32 	[%rd10], %r14;
$L__BB0_2:
	ret;

}


// ===== COMPILED SASS (sm_100) =====

	.target	sm_100

	.elftype	@"ET_EXEC"


//--------------------- .note.nv.tkinfo           --------------------------
	.section	.note.nv.tkinfo,"",@"SHT_NOTE"
	.sectionflags	@"SHF_NOTE_NV_TKINFO"
	.tkinfo
        /*0018*/ 	.word	0x00000002
        /*0030*/ 	.string	""
        /*0030*/ 	.string	"ptxas"
        /*0030*/ 	.string	"Cuda compilation tools, release 13.0, V13.0.88"
        /*0030*/ 	.string	"Build cuda_13.0.r13.0/compiler.36424714_0"
        /*0030*/ 	.string	"-arch sm_100 -m 64 "



//--------------------- .note.nv.cuinfo           --------------------------
	.section	.note.nv.cuinfo,"",@"SHT_NOTE"
	.sectionflags	@"SHF_NOTE_NV_CUINFO"
        /*0018*/ 	.short	0x0002
        /*001a*/ 	.short	0x0064
        /*001c*/ 	.short	0x0082
	.zero		2


//--------------------- .nv.info                  --------------------------
	.section	.nv.info,"",@"SHT_CUDA_INFO"
	.align	4


	//----- nvinfo : EIATTR_REGCOUNT
	.align		4
        /*0000*/ 	.byte	0x04, 0x2f
        /*0002*/ 	.short	(.L_1 - .L_0)
	.align		4
.L_0:
        /*0004*/ 	.word	index@(_Z11addMatricesPKiS0_Pii)
        /*0008*/ 	.word	0x0000000c


	//----- nvinfo : EIATTR_FRAME_SIZE
	.align		4
.L_1:
        /*000c*/ 	.byte	0x04, 0x11
        /*000e*/ 	.short	(.L_3 - .L_2)
	.align		4
.L_2:
        /*0010*/ 	.word	index@(_Z11addMatricesPKiS0_Pii)
        /*0014*/ 	.word	0x00000000


	//----- nvinfo : EIATTR_MIN_STACK_SIZE
	.align		4
.L_3:
        /*0018*/ 	.byte	0x04, 0x12
        /*001a*/ 	.short	(.L_5 - .L_4)
	.align		4
.L_4:
        /*001c*/ 	.word	index@(_Z11addMatricesPKiS0_Pii)
        /*0020*/ 	.word	0x00000000
.L_5:


//--------------------- .nv.compat                --------------------------
	.section	.nv.compat,"",@"SHT_CUDA_COMPAT_INFO"
	.align	4
        /*0000*/ 	.byte	0x02, 0x09, 0x00, 0x00, 0x02, 0x02, 0x01, 0x00, 0x02, 0x05, 0x05, 0x00, 0x03, 0x07, 0x01, 0x01
        /*0010*/ 	.byte	0x02, 0x03, 0x00, 0x00, 0x02, 0x06, 0x01, 0x00, 0x04, 0x0b, 0x08, 0x00, 0x09, 0x00, 0x00, 0x00
        /*0020*/ 	.byte	0x00, 0x00, 0x00, 0x00


//--------------------- .nv.info._Z11addMatricesPKiS0_Pii --------------------------
	.section	.nv.info._Z11addMatricesPKiS0_Pii,"",@"SHT_CUDA_INFO"
	.sectionflags	@""
	.align	4


	//----- nvinfo : EIATTR_CUDA_API_VERSION
	.align		4
        /*0000*/ 	.byte	0x04, 0x37
        /*0002*/ 	.short	(.L_7 - .L_6)
.L_6:
        /*0004*/ 	.word	0x00000082


	//----- nvinfo : EIATTR_KPARAM_INFO
	.align		4
.L_7:
        /*0008*/ 	.byte	0x04, 0x17
        /*000a*/ 	.short	(.L_9 - .L_8)
.L_8:
        /*000c*/ 	.word	0x00000000
        /*0010*/ 	.short	0x0003
        /*0012*/ 	.short	0x0018
        /*0014*/ 	.byte	0x00, 0xf0, 0x11, 0x00


	//----- nvinfo : EIATTR_KPARAM_INFO
	.align		4
.L_9:
        /*0018*/ 	.byte	0x04, 0x17
        /*001a*/ 	.short	(.L_11 - .L_10)
.L_10:
        /*001c*/ 	.word	0x00000000
        /*0020*/ 	.short	0x0002
        /*0022*/ 	.short	0x0010
        /*0024*/ 	.byte	0x00, 0xf5, 0x21, 0x00


	//----- nvinfo : EIATTR_KPARAM_INFO
	.align		4
.L_11:
        /*0028*/ 	.byte	0x04, 0x17
        /*002a*/ 	.short	(.L_13 - .L_12)
.L_12:
        /*002c*/ 	.word	0x00000000
        /*0030*/ 	.short	0x0001
        /*0032*/ 	.short	0x0008
        /*0034*/ 	.byte	0x00, 0xf5, 0x21, 0x00


	//----- nvinfo : EIATTR_KPARAM_INFO
	.align		4
.L_13:
        /*0038*/ 	.byte	0x04, 0x17
        /*003a*/ 	.short	(.L_15 - .L_14)
.L_14:
        /*003c*/ 	.word	0x00000000
        /*0040*/ 	.short	0x0000
        /*0042*/ 	.short	0x0000
        /*0044*/ 	.byte	0x00, 0xf5, 0x21, 0x00


	//----- nvinfo : EIATTR_SPARSE_MMA_MASK
	.align		4
.L_15:
        /*0048*/ 	.byte	0x03, 0x50
        /*004a*/ 	.short	0x0000


	//----- nvinfo : EIATTR_MAXREG_COUNT
	.align		4
        /*004c*/ 	.byte	0x03, 0x1b
        /*004e*/ 	.short	0x00ff


	//----- nvinfo : EIATTR_MERCURY_ISA_VERSION
	.align		4
        /*0050*/ 	.byte	0x03, 0x5f
        /*0052*/ 	.short	0x0101


	//----- nvinfo : EIATTR_VRC_CTA_INIT_COUNT
	.align		4
        /*0054*/ 	.byte	0x02, 0x4a
	.zero		1
	.zero		1


	//----- nvinfo : EIATTR_EXIT_INSTR_OFFSETS
	.align		4
        /*0058*/ 	.byte	0x04, 0x1c
        /*005a*/ 	.short	(.L_17 - .L_16)


	//   ....[0]....
.L_16:
        /*005c*/ 	.word	0x000000c0


	//   ....[1]....
        /*0060*/ 	.word	0x00000190


	//----- nvinfo : EIATTR_CBANK_PARAM_SIZE
	.align		4
.L_17:
        /*0064*/ 	.byte	0x03, 0x19
        /*0066*/ 	.short	0x001c


	//----- nvinfo : EIATTR_PARAM_CBANK
	.align		4
        /*0068*/ 	.byte	0x04, 0x0a
        /*006a*/ 	.short	(.L_19 - .L_18)
	.align		4
.L_18:
        /*006c*/ 	.word	index@(.nv.constant0._Z11addMatricesPKiS0_Pii)
        /*0070*/ 	.short	0x0380
        /*0072*/ 	.short	0x001c


	//----- nvinfo : EIATTR_SW_WAR
	.align		4
.L_19:
        /*0074*/ 	.byte	0x04, 0x36
        /*0076*/ 	.short	(.L_21 - .L_20)
.L_20:
        /*0078*/ 	.word	0x00000008
.L_21:


//--------------------- .nv.callgraph             --------------------------
	.section	.nv.callgraph,"",@"SHT_CUDA_CALLGRAPH"
	.align	4
	.sectionentsize	8
	.align		4
        /*0000*/ 	.word	0x00000000
	.align		4
        /*0004*/ 	.word	0xffffffff
	.align		4
        /*0008*/ 	.word	0x00000000
	.align		4
        /*000c*/ 	.word	0xfffffffe
	.align		4
        /*0010*/ 	.word	0x00000000
	.align		4
        /*0014*/ 	.word	0xfffffffd
	.align		4
        /*0018*/ 	.word	0x00000000
	.align		4
        /*001c*/ 	.word	0xfffffffc


//--------------------- .text._Z11addMatricesPKiS0_Pii --------------------------
	.section	.text._Z11addMatricesPKiS0_Pii,"ax",@progbits
	.align	128
        .global         _Z11addMatricesPKiS0_Pii
        .type           _Z11addMatricesPKiS0_Pii,@function
        .size           _Z11addMatricesPKiS0_Pii,(.L_x_1 - _Z11addMatricesPKiS0_Pii)
        .other          _Z11addMatricesPKiS0_Pii,@"STO_CUDA_ENTRY STV_DEFAULT"
_Z11addMatricesPKiS0_Pii:
.text._Z11addMatricesPKiS0_Pii:
[----:B------:R-:W-:Y:S01]  /*0000*/  LDC R1, c[0x0][0x37c] ;  /* 0x0000df00ff017b82 */ /* 0x000fe20000000800 */
[----:B------:R-:W0:Y:S07]  /*0010*/  S2R R3, SR_TID.Y ;  /* 0x0000000000037919 */ /* 0x000e2e0000002200 */
[----:B------:R-:W0:Y:S01]  /*0020*/  LDC R0, c[0x0][0x364] ;  /* 0x0000d900ff007b82 */ /* 0x000e220000000800 */
[----:B------:R-:W1:Y:S01]  /*0030*/  LDCU UR6, c[0x0][0x398] ;  /* 0x00007300ff0677ac */ /* 0x000e620008000800 */
[----:B------:R-:W2:Y:S06]  /*0040*/  S2R R2, SR_TID.X ;  /* 0x0000000000027919 */ /* 0x000eac0000002100 */
[----:B------:R-:W0:Y:S08]  /*0050*/  S2UR UR4, SR_CTAID.Y ;  /* 0x00000000000479c3 */ /* 0x000e300000002600 */
[----:B------:R-:W2:Y:S08]  /*0060*/  S2UR UR5, SR_CTAID.X ;  /* 0x00000000000579c3 */ /* 0x000eb00000002500 */
[----:B------:R-:W2:Y:S01]  /*0070*/  LDC R7, c[0x0][0x360] ;  /* 0x0000d800ff077b82 */ /* 0x000ea20000000800 */
[----:B0-----:R-:W-:-:S02]  /*0080*/  IMAD R0, R0, UR4, R3 ;  /* 0x0000000400007c24 */ /* 0x001fc4000f8e0203 */
[----:B--2---:R-:W-:-:S05]  /*0090*/  IMAD R7, R7, UR5, R2 ;  /* 0x0000000507077c24 */ /* 0x004fca000f8e0202 */
[----:B------:R-:W-:-:S04]  /*00a0*/  VIMNMX R2, PT, PT, R0, R7, !PT ;  /* 0x0000000700027248 */ /* 0x000fc80007fe0100 */
[----:B-1----:R-:W-:-:S13]  /*00b0*/  ISETP.GE.AND P0, PT, R2, UR6, PT ;  /* 0x0000000602007c0c */ /* 0x002fda000bf06270 */
[----:B------:R-:W-:Y:S05]  /*00c0*/  @P0 EXIT ;  /* 0x000000000000094d */ /* 0x000fea0003800000 */
[----:B------:R-:W0:Y:S01]  /*00d0*/  LDC.64 R2, c[0x0][0x380] ;  /* 0x0000e000ff027b82 */ /* 0x000e220000000a00 */
[----:B------:R-:W1:Y:S01]  /*00e0*/  LDCU.64 UR4, c[0x0][0x358] ;  /* 0x00006b00ff0477ac */ /* 0x000e620008000a00 */
[----:B------:R-:W-:-:S06]  /*00f0*/  IMAD R9, R0, UR6, R7 ;  /* 0x0000000600097c24 */ /* 0x000fcc000f8e0207 */
[----:B------:R-:W2:Y:S08]  /*0100*/  LDC.64 R4, c[0x0][0x388] ;  /* 0x0000e200ff047b82 */ /* 0x000eb00000000a00 */
[----:B------:R-:W3:Y:S01]  /*0110*/  LDC.64 R6, c[0x0][0x390] ;  /* 0x0000e400ff067b82 */ /* 0x000ee20000000a00 */
[----:B0-----:R-:W-:-:S06]  /*0120*/  IMAD.WIDE R2, R9, 0x4, R2 ;  /* 0x0000000409027825 */ /* 0x001fcc00078e0202 */
[----:B-1----:R-:W4:Y:S01]  /*0130*/  LDG.E R2, desc[UR4][R2.64] ;  /* 0x0000000402027981 */ /* 0x002f22000c1e1900 */
[----:B--2---:R-:W-:-:S06]  /*0140*/  IMAD.WIDE R4, R9, 0x4, R4 ;  /* 0x0000000409047825 */ /* 0x004fcc00078e0204 */
[----:B------:R-:W4:Y:S01]  /*0150*/  LDG.E R5, desc[UR4][R4.64] ;  /* 0x0000000404057981 */ /* 0x000f22000c1e1900 */
[----:B---3--:R-:W-:Y:S01]  /*0160*/  IMAD.WIDE R6, R9, 0x4, R6 ;  /* 0x0000000409067825 */ /* 0x008fe200078e0206 */
[----:B----4-:R-:W-:-:S05]  /*0170*/  IADD3 R9, PT, PT, R2, R5, RZ ;  /* 0x0000000502097210 */ /* 0x010fca0007ffe0ff */
[----:B------:R-:W-:Y:S01]  /*0180*/  STG.E desc[UR4][R6.64], R9 ;  /* 0x0000000906007986 */ /* 0x000fe2000c101904 */
[----:B------:R-:W-:Y:S05]  /*0190*/  EXIT ;  /* 0x000000000000794d */ /* 0x000fea0003800000 */
.L_x_0:
[----:B------:R-:W-:-:S00]  /*01a0*/  BRA `(.L_x_0) ;  /* 0xfffffffc00fc7947 */ /* 0x000fc0000383ffff */
[----:B------:R-:W-:-:S00]  /*01b0*/  NOP ;  /* 0x0000000000007918 */ /* 0x000fc00000000000 */
        /* <DEDUP_REMOVED lines=12> */
.L_x_1:


//--------------------- .nv.shared.reserved.0     --------------------------
	.section	.nv.shared.reserved.0,"aw",@nobits
	.weak		__nv_reservedSMEM_offset_0_alias
	.size		__nv_reservedSMEM_offset_0_alias, 0, 64
	.other		__nv_reservedSMEM_offset_0_alias,@"STO_CUDA_RESERVED_SHARED STV_DEFAULT"
__nv_reservedSMEM_offset_0_alias:
	.zero		0
	.zero		64


//--------------------- .nv.constant0._Z11addMatricesPKiS0_Pii --------------------------
	.section	.nv.constant0._Z11addMatricesPKiS0_Pii,"a",@progbits
	.sectionflags	@""
	.align	4
.nv.constant0._Z11addMatricesPKiS0_Pii:
	.zero		924


//--------------------- SYMBOLS --------------------------

	.type		.nv.reservedSmem.offset0,@object
	.size		.nv.reservedSmem.offset0,0x4
